//
// Generated by NVIDIA NVVM Compiler
//
// Compiler Build ID: CL-36424714
// Cuda compilation tools, release 13.0, V13.0.88
// Based on NVVM 20.0.0
//

.version 9.0
.target sm_100
.address_size 64

	// .globl	_Z7arr_addPiS_S_

.visible .entry _Z7arr_addPiS_S_(
	.param .u64 .ptr .align 1 _Z7arr_addPiS_S__param_0,
	.param .u64 .ptr .align 1 _Z7arr_addPiS_S__param_1,
	.param .u64 .ptr .align 1 _Z7arr_addPiS_S__param_2
)
{
	.reg .pred 	%p<2>;
	.reg .b32 	%r<8>;
	.reg .b64 	%rd<11>;

	ld.param.u64 	%rd1, [_Z7arr_addPiS_S__param_0];
	ld.param.u64 	%rd2, [_Z7arr_addPiS_S__param_1];
	ld.param.u64 	%rd3, [_Z7arr_addPiS_S__param_2];
	mov.u32 	%r2, %tid.x;
	mov.u32 	%r3, %ctaid.x;
	mov.u32 	%r4, %ntid.x;
	mad.lo.s32 	%r1, %r3, %r4, %r2;
	setp.gt.s32 	%p1, %r1, 67108863;
	@%p1 bra 	$L__BB0_2;
	cvta.to.global.u64 	%rd4, %rd1;
	cvta.to.global.u64 	%rd5, %rd2;
	cvta.to.global.u64 	%rd6, %rd3;
	mul.wide.s32 	%rd7, %r1, 4;
	add.s64 	%rd8, %rd4, %rd7;
	ld.global.u32 	%r5, [%rd8];
	add.s64 	%rd9, %rd5, %rd7;
	ld.global.u32 	%r6, [%rd9];
	add.s32 	%r7, %r6, %r5;
	add.s64 	%rd10, %rd6, %rd7;
	st.global.u32 	[%rd10], %r7;
$L__BB0_2:
	ret;

}
	// .globl	_Z7arr_subPiS_S_
.visible .entry _Z7arr_subPiS_S_(
	.param .u64 .ptr .align 1 _Z7arr_subPiS_S__param_0,
	.param .u64 .ptr .align 1 _Z7arr_subPiS_S__param_1,
	.param .u64 .ptr .align 1 _Z7arr_subPiS_S__param_2
)
{
	.reg .pred 	%p<2>;
	.reg .b32 	%r<8>;
	.reg .b64 	%rd<11>;

	ld.param.u64 	%rd1, [_Z7arr_subPiS_S__param_0];
	ld.param.u64 	%rd2, [_Z7arr_subPiS_S__param_1];
	ld.param.u64 	%rd3, [_Z7arr_subPiS_S__param_2];
	mov.u32 	%r2, %tid.x;
	mov.u32 	%r3, %ctaid.x;
	mov.u32 	%r4, %ntid.x;
	mad.lo.s32 	%r1, %r3, %r4, %r2;
	setp.gt.s32 	%p1, %r1, 67108863;
	@%p1 bra 	$L__BB1_2;
	cvta.to.global.u64 	%rd4, %rd1;
	cvta.to.global.u64 	%rd5, %rd2;
	cvta.to.global.u64 	%rd6, %rd3;
	mul.wide.s32 	%rd7, %r1, 4;
	add.s64 	%rd8, %rd4, %rd7;
	ld.global.u32 	%r5, [%rd8];
	add.s64 	%rd9, %rd5, %rd7;
	ld.global.u32 	%r6, [%rd9];
	sub.s32 	%r7, %r5, %r6;
	add.s64 	%rd10, %rd6, %rd7;
	st.global.u32 	[%rd10], %r7;
$L__BB1_2:
	ret;

}
	// .globl	_Z7arr_mulPiS_S_
.visible .entry _Z7arr_mulPiS_S_(
	.param .u64 .ptr .align 1 _Z7arr_mulPiS_S__param_0,
	.param .u64 .ptr .align 1 _Z7arr_mulPiS_S__param_1,
	.param .u64 .ptr .align 1 _Z7arr_mulPiS_S__param_2
)
{
	.reg .pred 	%p<2>;
	.reg .b32 	%r<8>;
	.reg .b64 	%rd<11>;

	ld.param.u64 	%rd1, [_Z7arr_mulPiS_S__param_0];
	ld.param.u64 	%rd2, [_Z7arr_mulPiS_S__param_1];
	ld.param.u64 	%rd3, [_Z7arr_mulPiS_S__param_2];
	mov.u32 	%r2, %tid.x;
	mov.u32 	%r3, %ctaid.x;
	mov.u32 	%r4, %ntid.x;
	mad.lo.s32 	%r1, %r3, %r4, %r2;
	setp.gt.s32 	%p1, %r1, 67108863;
	@%p1 bra 	$L__BB2_2;
	cvta.to.global.u64 	%rd4, %rd1;
	cvta.to.global.u64 	%rd5, %rd2;
	cvta.to.global.u64 	%rd6, %rd3;
	mul.wide.s32 	%rd7, %r1, 4;
	add.s64 	%rd8, %rd4, %rd7;
	ld.global.u32 	%r5, [%rd8];
	add.s64 	%rd9, %rd5, %rd7;
	ld.global.u32 	%r6, [%rd9];
	mul.lo.s32 	%r7, %r6, %r5;
	add.s64 	%rd10, %rd6, %rd7;
	st.global.u32 	[%rd10], %r7;
$L__BB2_2:
	ret;

}
	// .globl	_Z7arr_divPiS_S_
.visible .entry _Z7arr_divPiS_S_(
	.param .u64 .ptr .align 1 _Z7arr_divPiS_S__param_0,
	.param .u64 .ptr .align 1 _Z7arr_divPiS_S__param_1,
	.param .u64 .ptr .align 1 _Z7arr_divPiS_S__param_2
)
{
	.reg .pred 	%p<2>;
	.reg .b32 	%r<8>;
	.reg .b64 	%rd<11>;

	ld.param.u64 	%rd1, [_Z7arr_divPiS_S__param_0];
	ld.param.u64 	%rd2, [_Z7arr_divPiS_S__param_1];
	ld.param.u64 	%rd3, [_Z7arr_divPiS_S__param_2];
	mov.u32 	%r2, %tid.x;
	mov.u32 	%r3, %ctaid.x;
	mov.u32 	%r4, %ntid.x;
	mad.lo.s32 	%r1, %r3, %r4, %r2;
	setp.gt.s32 	%p1, %r1, 67108863;
	@%p1 bra 	$L__BB3_2;
	cvta.to.global.u64 	%rd4, %rd1;
	cvta.to.global.u64 	%rd5, %rd2;
	cvta.to.global.u64 	%rd6, %rd3;
	mul.wide.s32 	%rd7, %r1, 4;
	add.s64 	%rd8, %rd4, %rd7;
	ld.global.u32 	%r5, [%rd8];
	add.s64 	%rd9, %rd5, %rd7;
	ld.global.u32 	%r6, [%rd9];
	div.s32 	%r7, %r5, %r6;
	add.s64 	%rd10, %rd6, %rd7;
	st.global.u32 	[%rd10], %r7;
$L__BB3_2:
	ret;

}


// ===== COMPILED SASS (sm_100) =====

	.target	sm_100

	.elftype	@"ET_EXEC"


//--------------------- .note.nv.tkinfo           --------------------------
	.section	.note.nv.tkinfo,"",@"SHT_NOTE"
	.sectionflags	@"SHF_NOTE_NV_TKINFO"
	.tkinfo
        /*0018*/ 	.word	0x00000002
        /*0030*/ 	.string	""
        /*0030*/ 	.string	"ptxas"
        /*0030*/ 	.string	"Cuda compilation tools, release 13.0, V13.0.88"
        /*0030*/ 	.string	"Build cuda_13.0.r13.0/compiler.36424714_0"
        /*0030*/ 	.string	"-arch sm_100 -m 64 "



//--------------------- .note.nv.cuinfo           --------------------------
	.section	.note.nv.cuinfo,"",@"SHT_NOTE"
	.sectionflags	@"SHF_NOTE_NV_CUINFO"
        /*0018*/ 	.short	0x0002
        /*001a*/ 	.short	0x0064
        /*001c*/ 	.short	0x0082
	.zero		2


//--------------------- .nv.info                  --------------------------
	.section	.nv.info,"",@"SHT_CUDA_INFO"
	.align	4


	//----- nvinfo : EIATTR_REGCOUNT
	.align		4
        /*0000*/ 	.byte	0x04, 0x2f
        /*0002*/ 	.short	(.L_1 - .L_0)
	.align		4
.L_0:
        /*0004*/ 	.word	index@(_Z7arr_addPiS_S_)
        /*0008*/ 	.word	0x0000000c


	//----- nvinfo : EIATTR_FRAME_SIZE
	.align		4
.L_1:
        /*000c*/ 	.byte	0x04, 0x11
        /*000e*/ 	.short	(.L_3 - .L_2)
	.align		4
.L_2:
        /*0010*/ 	.word	index@(_Z7arr_addPiS_S_)
        /*0014*/ 	.word	0x00000000


	//----- nvinfo : EIATTR_REGCOUNT
	.align		4
.L_3:
        /*0018*/ 	.byte	0x04, 0x2f
        /*001a*/ 	.short	(.L_5 - .L_4)
	.align		4
.L_4:
        /*001c*/ 	.word	index@(_Z7arr_subPiS_S_)
        /*0020*/ 	.word	0x0000000c


	//----- nvinfo : EIATTR_FRAME_SIZE
	.align		4
.L_5:
        /*0024*/ 	.byte	0x04, 0x11
        /*0026*/ 	.short	(.L_7 - .L_6)
	.align		4
.L_6:
        /*0028*/ 	.word	index@(_Z7arr_subPiS_S_)
        /*002c*/ 	.word	0x00000000


	//----- nvinfo : EIATTR_REGCOUNT
	.align		4
.L_7:
        /*0030*/ 	.byte	0x04, 0x2f
        /*0032*/ 	.short	(.L_9 - .L_8)
	.align		4
.L_8:
        /*0034*/ 	.word	index@(_Z7arr_mulPiS_S_)
        /*0038*/ 	.word	0x0000000c


	//----- nvinfo : EIATTR_FRAME_SIZE
	.align		4
.L_9:
        /*003c*/ 	.byte	0x04, 0x11
        /*003e*/ 	.short	(.L_11 - .L_10)
	.align		4
.L_10:
        /*0040*/ 	.word	index@(_Z7arr_mulPiS_S_)
        /*0044*/ 	.word	0x00000000


	//----- nvinfo : EIATTR_REGCOUNT
	.align		4
.L_11:
        /*0048*/ 	.byte	0x04, 0x2f
        /*004a*/ 	.short	(.L_13 - .L_12)
	.align		4
.L_12:
        /*004c*/ 	.word	index@(_Z7arr_divPiS_S_)
        /*0050*/ 	.word	0x0000000d


	//----- nvinfo : EIATTR_FRAME_SIZE
	.align		4
.L_13:
        /*0054*/ 	.byte	0x04, 0x11
        /*0056*/ 	.short	(.L_15 - .L_14)
	.align		4
.L_14:
        /*0058*/ 	.word	index@(_Z7arr_divPiS_S_)
        /*005c*/ 	.word	0x00000000


	//----- nvinfo : EIATTR_MIN_STACK_SIZE
	.align		4
.L_15:
        /*0060*/ 	.byte	0x04, 0x12
        /*0062*/ 	.short	(.L_17 - .L_16)
	.align		4
.L_16:
        /*0064*/ 	.word	index@(_Z7arr_divPiS_S_)
        /*0068*/ 	.word	0x00000000


	//----- nvinfo : EIATTR_MIN_STACK_SIZE
	.align		4
.L_17:
        /*006c*/ 	.byte	0x04, 0x12
        /*006e*/ 	.short	(.L_19 - .L_18)
	.align		4
.L_18:
        /*0070*/ 	.word	index@(_Z7arr_mulPiS_S_)
        /*0074*/ 	.word	0x00000000


	//----- nvinfo : EIATTR_MIN_STACK_SIZE
	.align		4
.L_19:
        /*0078*/ 	.byte	0x04, 0x12
        /*007a*/ 	.short	(.L_21 - .L_20)
	.align		4
.L_20:
        /*007c*/ 	.word	index@(_Z7arr_subPiS_S_)
        /*0080*/ 	.word	0x00000000


	//----- nvinfo : EIATTR_MIN_STACK_SIZE
	.align		4
.L_21:
        /*0084*/ 	.byte	0x04, 0x12
        /*0086*/ 	.short	(.L_23 - .L_22)
	.align		4
.L_22:
        /*0088*/ 	.word	index@(_Z7arr_addPiS_S_)
        /*008c*/ 	.word	0x00000000
.L_23:


//--------------------- .nv.compat                --------------------------
	.section	.nv.compat,"",@"SHT_CUDA_COMPAT_INFO"
	.align	4
        /*0000*/ 	.byte	0x02, 0x09, 0x00, 0x00, 0x02, 0x02, 0x01, 0x00, 0x02, 0x05, 0x05, 0x00, 0x03, 0x07, 0x01, 0x01
        /*0010*/ 	.byte	0x02, 0x03, 0x00, 0x00, 0x02, 0x06, 0x01, 0x00, 0x04, 0x0b, 0x08, 0x00, 0x09, 0x00, 0x00, 0x00
        /*0020*/ 	.byte	0x00, 0x00, 0x00, 0x00


//--------------------- .nv.info._Z7arr_divPiS_S_ --------------------------
	.section	.nv.info._Z7arr_divPiS_S_,"",@"SHT_CUDA_INFO"
	.sectionflags	@""
	.align	4


	//----- nvinfo : EIATTR_CUDA_API_VERSION
	.align		4
        /*0000*/ 	.byte	0x04, 0x37
        /*0002*/ 	.short	(.L_25 - .L_24)
.L_24:
        /*0004*/ 	.word	0x00000082


	//----- nvinfo : EIATTR_KPARAM_INFO
	.align		4
.L_25:
        /*0008*/ 	.byte	0x04, 0x17
        /*000a*/ 	.short	(.L_27 - .L_26)
.L_26:
        /*000c*/ 	.word	0x00000000
        /*0010*/ 	.short	0x0002
        /*0012*/ 	.short	0x0010
        /*0014*/ 	.byte	0x00, 0xf5, 0x21, 0x00


	//----- nvinfo : EIATTR_KPARAM_INFO
	.align		4
.L_27:
        /*0018*/ 	.byte	0x04, 0x17
        /*001a*/ 	.short	(.L_29 - .L_28)
.L_28:
        /*001c*/ 	.word	0x00000000
        /*0020*/ 	.short	0x0001
        /*0022*/ 	.short	0x0008
        /*0024*/ 	.byte	0x00, 0xf5, 0x21, 0x00


	//----- nvinfo : EIATTR_KPARAM_INFO
	.align		4
.L_29:
        /*0028*/ 	.byte	0x04, 0x17
        /*002a*/ 	.short	(.L_31 - .L_30)
.L_30:
        /*002c*/ 	.word	0x00000000
        /*0030*/ 	.short	0x0000
        /*0032*/ 	.short	0x0000
        /*0034*/ 	.byte	0x00, 0xf5, 0x21, 0x00


	//----- nvinfo : EIATTR_SPARSE_MMA_MASK
	.align		4
.L_31:
        /*0038*/ 	.byte	0x03, 0x50
        /*003a*/ 	.short	0x0000


	//----- nvinfo : EIATTR_MAXREG_COUNT
	.align		4
        /*003c*/ 	.byte	0x03, 0x1b
        /*003e*/ 	.short	0x00ff


	//----- nvinfo : EIATTR_MERCURY_ISA_VERSION
	.align		4
        /*0040*/ 	.byte	0x03, 0x5f
        /*0042*/ 	.short	0x0101


	//----- nvinfo : EIATTR_VRC_CTA_INIT_COUNT
	.align		4
        /*0044*/ 	.byte	0x02, 0x4a
	.zero		1
	.zero		1


	//----- nvinfo : EIATTR_EXIT_INSTR_OFFSETS
	.align		4
        /*0048*/ 	.byte	0x04, 0x1c
        /*004a*/ 	.short	(.L_33 - .L_32)


	//   ....[0]....
.L_32:
        /*004c*/ 	.word	0x00000060


	//   ....[1]....
        /*0050*/ 	.word	0x00000290


	//----- nvinfo : EIATTR_CBANK_PARAM_SIZE
	.align		4
.L_33:
        /*0054*/ 	.byte	0x03, 0x19
        /*0056*/ 	.short	0x0018


	//----- nvinfo : EIATTR_PARAM_CBANK
	.align		4
        /*0058*/ 	.byte	0x04, 0x0a
        /*005a*/ 	.short	(.L_35 - .L_34)
	.align		4
.L_34:
        /*005c*/ 	.word	index@(.nv.constant0._Z7arr_divPiS_S_)
        /*0060*/ 	.short	0x0380
        /*0062*/ 	.short	0x0018


	//----- nvinfo : EIATTR_SW_WAR
	.align		4
.L_35:
        /*0064*/ 	.byte	0x04, 0x36
        /*0066*/ 	.short	(.L_37 - .L_36)
.L_36:
        /*0068*/ 	.word	0x00000008
.L_37:


//--------------------- .nv.info._Z7arr_mulPiS_S_ --------------------------
	.section	.nv.info._Z7arr_mulPiS_S_,"",@"SHT_CUDA_INFO"
	.sectionflags	@""
	.align	4


	//----- nvinfo : EIATTR_CUDA_API_VERSION
	.align		4
        /*0000*/ 	.byte	0x04, 0x37
        /*0002*/ 	.short	(.L_39 - .L_38)
.L_38:
        /*0004*/ 	.word	0x00000082


	//----- nvinfo : EIATTR_KPARAM_INFO
	.align		4
.L_39:
        /*0008*/ 	.byte	0x04, 0x17
        /*000a*/ 	.short	(.L_41 - .L_40)
.L_40:
        /*000c*/ 	.word	0x00000000
        /*0010*/ 	.short	0x0002
        /*0012*/ 	.short	0x0010
        /*0014*/ 	.byte	0x00, 0xf5, 0x21, 0x00


	//----- nvinfo : EIATTR_KPARAM_INFO
	.align		4
.L_41:
        /*0018*/ 	.byte	0x04, 0x17
        /*001a*/ 	.short	(.L_43 - .L_42)
.L_42:
        /*001c*/ 	.word	0x00000000
        /*0020*/ 	.short	0x0001
        /*0022*/ 	.short	0x0008
        /*0024*/ 	.byte	0x00, 0xf5, 0x21, 0x00


	//----- nvinfo : EIATTR_KPARAM_INFO
	.align		4
.L_43:
        /*0028*/ 	.byte	0x04, 0x17
        /*002a*/ 	.short	(.L_45 - .L_44)
.L_44:
        /*002c*/ 	.word	0x00000000
        /*0030*/ 	.short	0x0000
        /*0032*/ 	.short	0x0000
        /*0034*/ 	.byte	0x00, 0xf5, 0x21, 0x00


	//----- nvinfo : EIATTR_SPARSE_MMA_MASK
	.align		4
.L_45:
        /*0038*/ 	.byte	0x03, 0x50
        /*003a*/ 	.short	0x0000


	//----- nvinfo : EIATTR_MAXREG_COUNT
	.align		4
        /*003c*/ 	.byte	0x03, 0x1b
        /*003e*/ 	.short	0x00ff


	//----- nvinfo : EIATTR_MERCURY_ISA_VERSION
	.align		4
        /*0040*/ 	.byte	0x03, 0x5f
        /*0042*/ 	.short	0x0101


	//----- nvinfo : EIATTR_VRC_CTA_INIT_COUNT
	.align		4
        /*0044*/ 	.byte	0x02, 0x4a
	.zero		1
	.zero		1


	//----- nvinfo : EIATTR_EXIT_INSTR_OFFSETS
	.align		4
        /*0048*/ 	.byte	0x04, 0x1c
        /*004a*/ 	.short	(.L_47 - .L_46)


	//   ....[0]....
.L_46:
        /*004c*/ 	.word	0x00000060


	//   ....[1]....
        /*0050*/ 	.word	0x00000120


	//----- nvinfo : EIATTR_CBANK_PARAM_SIZE
	.align		4
.L_47:
        /*0054*/ 	.byte	0x03, 0x19
        /*0056*/ 	.short	0x0018


	//----- nvinfo : EIATTR_PARAM_CBANK
	.align		4
        /*0058*/ 	.byte	0x04, 0x0a
        /*005a*/ 	.short	(.L_49 - .L_48)
	.align		4
.L_48:
        /*005c*/ 	.word	index@(.nv.constant0._Z7arr_mulPiS_S_)
        /*0060*/ 	.short	0x0380
        /*0062*/ 	.short	0x0018


	//----- nvinfo : EIATTR_SW_WAR
	.align		4
.L_49:
        /*0064*/ 	.byte	0x04, 0x36
        /*0066*/ 	.short	(.L_51 - .L_50)
.L_50:
        /*0068*/ 	.word	0x00000008
.L_51:


//--------------------- .nv.info._Z7arr_subPiS_S_ --------------------------
	.section	.nv.info._Z7arr_subPiS_S_,"",@"SHT_CUDA_INFO"
	.sectionflags	@""
	.align	4


	//----- nvinfo : EIATTR_CUDA_API_VERSION
	.align		4
        /*0000*/ 	.byte	0x04, 0x37
        /*0002*/ 	.short	(.L_53 - .L_52)
.L_52:
        /*0004*/ 	.word	0x00000082


	//----- nvinfo : EIATTR_KPARAM_INFO
	.align		4
.L_53:
        /*0008*/ 	.byte	0x04, 0x17
        /*000a*/ 	.short	(.L_55 - .L_54)
.L_54:
        /*000c*/ 	.word	0x00000000
        /*0010*/ 	.short	0x0002
        /*0012*/ 	.short	0x0010
        /*0014*/ 	.byte	0x00, 0xf5, 0x21, 0x00


	//----- nvinfo : EIATTR_KPARAM_INFO
	.align		4
.L_55:
        /*0018*/ 	.byte	0x04, 0x17
        /*001a*/ 	.short	(.L_57 - .L_56)
.L_56:
        /*001c*/ 	.word	0x00000000
        /*0020*/ 	.short	0x0001
        /*0022*/ 	.short	0x0008
        /*0024*/ 	.byte	0x00, 0xf5, 0x21, 0x00


	//----- nvinfo : EIATTR_KPARAM_INFO
	.align		4
.L_57:
        /*0028*/ 	.byte	0x04, 0x17
        /*002a*/ 	.short	(.L_59 - .L_58)
.L_58:
        /*002c*/ 	.word	0x00000000
        /*0030*/ 	.short	0x0000
        /*0032*/ 	.short	0x0000
        /*0034*/ 	.byte	0x00, 0xf5, 0x21, 0x00


	//----- nvinfo : EIATTR_SPARSE_MMA_MASK
	.align		4
.L_59:
        /*0038*/ 	.byte	0x03, 0x50
        /*003a*/ 	.short	0x0000


	//----- nvinfo : EIATTR_MAXREG_COUNT
	.align		4
        /*003c*/ 	.byte	0x03, 0x1b
        /*003e*/ 	.short	0x00ff


	//----- nvinfo : EIATTR_MERCURY_ISA_VERSION
	.align		4
        /*0040*/ 	.byte	0x03, 0x5f
        /*0042*/ 	.short	0x0101


	//----- nvinfo : EIATTR_VRC_CTA_INIT_COUNT
	.align		4
        /*0044*/ 	.byte	0x02, 0x4a
	.zero		1
	.zero		1


	//----- nvinfo : EIATTR_EXIT_INSTR_OFFSETS
	.align		4
        /*0048*/ 	.byte	0x04, 0x1c
        /*004a*/ 	.short	(.L_61 - .L_60)


	//   ....[0]....
.L_60:
        /*004c*/ 	.word	0x00000060


	//   ....[1]....
        /*0050*/ 	.word	0x00000120


	//----- nvinfo : EIATTR_CBANK_PARAM_SIZE
	.align		4
.L_61:
        /*0054*/ 	.byte	0x03, 0x19
        /*0056*/ 	.short	0x0018


	//----- nvinfo : EIATTR_PARAM_CBANK
	.align		4
        /*0058*/ 	.byte	0x04, 0x0a
        /*005a*/ 	.short	(.L_63 - .L_62)
	.align		4
.L_62:
        /*005c*/ 	.word	index@(.nv.constant0._Z7arr_subPiS_S_)
        /*0060*/ 	.short	0x0380
        /*0062*/ 	.short	0x0018


	//----- nvinfo : EIATTR_SW_WAR
	.align		4
.L_63:
        /*0064*/ 	.byte	0x04, 0x36
        /*0066*/ 	.short	(.L_65 - .L_64)
.L_64:
        /*0068*/ 	.word	0x00000008
.L_65:


//--------------------- .nv.info._Z7arr_addPiS_S_ --------------------------
	.section	.nv.info._Z7arr_addPiS_S_,"",@"SHT_CUDA_INFO"
	.sectionflags	@""
	.align	4


	//----- nvinfo : EIATTR_CUDA_API_VERSION
	.align		4
        /*0000*/ 	.byte	0x04, 0x37
        /*0002*/ 	.short	(.L_67 - .L_66)
.L_66:
        /*0004*/ 	.word	0x00000082


	//----- nvinfo : EIATTR_KPARAM_INFO
	.align		4
.L_67:
        /*0008*/ 	.byte	0x04, 0x17
        /*000a*/ 	.short	(.L_69 - .L_68)
.L_68:
        /*000c*/ 	.word	0x00000000
        /*0010*/ 	.short	0x0002
        /*0012*/ 	.short	0x0010
        /*0014*/ 	.byte	0x00, 0xf5, 0x21, 0x00


	//----- nvinfo : EIATTR_KPARAM_INFO
	.align		4
.L_69:
        /*0018*/ 	.byte	0x04, 0x17
        /*001a*/ 	.short	(.L_71 - .L_70)
.L_70:
        /*001c*/ 	.word	0x00000000
        /*0020*/ 	.short	0x0001
        /*0022*/ 	.short	0x0008
        /*0024*/ 	.byte	0x00, 0xf5, 0x21, 0x00


	//----- nvinfo : EIATTR_KPARAM_INFO
	.align		4
.L_71:
        /*0028*/ 	.byte	0x04, 0x17
        /*002a*/ 	.short	(.L_73 - .L_72)
.L_72:
        /*002c*/ 	.word	0x00000000
        /*0030*/ 	.short	0x0000
        /*0032*/ 	.short	0x0000
        /*0034*/ 	.byte	0x00, 0xf5, 0x21, 0x00


	//----- nvinfo : EIATTR_SPARSE_MMA_MASK
	.align		4
.L_73:
        /*0038*/ 	.byte	0x03, 0x50
        /*003a*/ 	.short	0x0000


	//----- nvinfo : EIATTR_MAXREG_COUNT
	.align		4
        /*003c*/ 	.byte	0x03, 0x1b
        /*003e*/ 	.short	0x00ff


	//----- nvinfo : EIATTR_MERCURY_ISA_VERSION
	.align		4
        /*0040*/ 	.byte	0x03, 0x5f
        /*0042*/ 	.short	0x0101


	//----- nvinfo : EIATTR_VRC_CTA_INIT_COUNT
	.align		4
        /*0044*/ 	.byte	0x02, 0x4a
	.zero		1
	.zero		1


	//----- nvinfo : EIATTR_EXIT_INSTR_OFFSETS
	.align		4
        /*0048*/ 	.byte	0x04, 0x1c
        /*004a*/ 	.short	(.L_75 - .L_74)


	//   ....[0]....
.L_74:
        /*004c*/ 	.word	0x00000060


	//   ....[1]....
        /*0050*/ 	.word	0x00000120


	//----- nvinfo : EIATTR_CBANK_PARAM_SIZE
	.align		4
.L_75:
        /*0054*/ 	.byte	0x03, 0x19
        /*0056*/ 	.short	0x0018


	//----- nvinfo : EIATTR_PARAM_CBANK
	.align		4
        /*0058*/ 	.byte	0x04, 0x0a
        /*005a*/ 	.short	(.L_77 - .L_76)
	.align		4
.L_76:
        /*005c*/ 	.word	index@(.nv.constant0._Z7arr_addPiS_S_)
        /*0060*/ 	.short	0x0380
        /*0062*/ 	.short	0x0018


	//----- nvinfo : EIATTR_SW_WAR
	.align		4
.L_77:
        /*0064*/ 	.byte	0x04, 0x36
        /*0066*/ 	.short	(.L_79 - .L_78)
.L_78:
        /*0068*/ 	.word	0x00000008
.L_79:


//--------------------- .nv.callgraph             --------------------------
	.section	.nv.callgraph,"",@"SHT_CUDA_CALLGRAPH"
	.align	4
	.sectionentsize	8
	.align		4
        /*0000*/ 	.word	0x00000000
	.align		4
        /*0004*/ 	.word	0xffffffff
	.align		4
        /*0008*/ 	.word	0x00000000
	.align		4
        /*000c*/ 	.word	0xfffffffe
	.align		4
        /*0010*/ 	.word	0x00000000
	.align		4
        /*0014*/ 	.word	0xfffffffd
	.align		4
        /*0018*/ 	.word	0x00000000
	.align		4
        /*001c*/ 	.word	0xfffffffc


//--------------------- .text._Z7arr_divPiS_S_    --------------------------
	.section	.text._Z7arr_divPiS_S_,"ax",@progbits
	.align	128
        .global         _Z7arr_divPiS_S_
        .type           _Z7arr_divPiS_S_,@function
        .size           _Z7arr_divPiS_S_,(.L_x_4 - _Z7arr_divPiS_S_)
        .other          _Z7arr_divPiS_S_,@"STO_CUDA_ENTRY STV_DEFAULT"
_Z7arr_divPiS_S_:
.text._Z7arr_divPiS_S_:
[----:B------:R-:W-:Y:S01]  /*0000*/  LDC R1, c[0x0][0x37c] ;  /* 0x0000df00ff017b82 */ /* 0x000fe20000000800 */
[----:B------:R-:W0:Y:S07]  /*0010*/  S2R R0, SR_TID.X ;  /* 0x0000000000007919 */ /* 0x000e2e0000002100 */
[----:B------:R-:W0:Y:S08]  /*0020*/  S2UR UR4, SR_CTAID.X ;  /* 0x00000000000479c3 */ /* 0x000e300000002500 */
[----:B------:R-:W0:Y:S02]  /*0030*/  LDC R3, c[0x0][0x360] ;  /* 0x0000d800ff037b82 */ /* 0x000e240000000800 */
[----:B0-----:R-:W-:-:S05]  /*0040*/  IMAD R0, R3, UR4, R0 ;  /* 0x0000000403007c24 */ /* 0x001fca000f8e0200 */
[----:B------:R-:W-:-:S13]  /*0050*/  ISETP.GT.AND P0, PT, R0, 0x3ffffff, PT ;  /* 0x03ffffff0000780c */ /* 0x000fda0003f04270 */
[----:B------:R-:W-:Y:S05]  /*0060*/  @P0 EXIT ;  /* 0x000000000000094d */ /* 0x000fea0003800000 */
[----:B------:R-:W0:Y:S01]  /*0070*/  LDC.64 R2, c[0x0][0x388] ;  /* 0x0000e200ff027b82 */ /* 0x000e220000000a00 */
[----:B------:R-:W1:Y:S07]  /*0080*/  LDCU.64 UR4, c[0x0][0x358] ;  /* 0x00006b00ff0477ac */ /* 0x000e6e0008000a00 */
[----:B------:R-:W2:Y:S01]  /*0090*/  LDC.64 R4, c[0x0][0x380] ;  /* 0x0000e000ff047b82 */ /* 0x000ea20000000a00 */
[----:B0-----:R-:W-:-:S06]  /*00a0*/  IMAD.WIDE R2, R0, 0x4, R2 ;  /* 0x0000000400027825 */ /* 0x001fcc00078e0202 */
[----:B-1----:R-:W3:Y:S01]  /*00b0*/  LDG.E R2, desc[UR4][R2.64] ;  /* 0x0000000402027981 */ /* 0x002ee2000c1e1900 */
[----:B--2---:R-:W-:-:S05]  /*00c0*/  IMAD.WIDE R4, R0, 0x4, R4 ;  /* 0x0000000400047825 */ /* 0x004fca00078e0204 */
[----:B------:R0:W2:Y:S01]  /*00d0*/  LDG.E R9, desc[UR4][R4.64] ;  /* 0x0000000404097981 */ /* 0x0000a2000c1e1900 */
[-C--:B---3--:R-:W-:Y:S02]  /*00e0*/  IABS R10, R2.reuse ;  /* 0x00000002000a7213 */ /* 0x088fe40000000000 */
[-C--:B0-----:R-:W-:Y:S02]  /*00f0*/  IABS R5, R2.reuse ;  /* 0x0000000200057213 */ /* 0x081fe40000000000 */
[----:B------:R-:W0:Y:S01]  /*0100*/  I2F.RP R8, R10 ;  /* 0x0000000a00087306 */ /* 0x000e220000209400 */
[----:B--2---:R-:W-:Y:S02]  /*0110*/  IABS R4, R9 ;  /* 0x0000000900047213 */ /* 0x004fe40000000000 */
[----:B------:R-:W-:-:S04]  /*0120*/  LOP3.LUT R9, R9, R2, RZ, 0x3c, !PT ;  /* 0x0000000209097212 */ /* 0x000fc800078e3cff */
[----:B------:R-:W-:Y:S01]  /*0130*/  ISETP.GE.AND P1, PT, R9, RZ, PT ;  /* 0x000000ff0900720c */ /* 0x000fe20003f26270 */
[----:B0-----:R-:W0:Y:S02]  /*0140*/  MUFU.RCP R8, R8 ;  /* 0x0000000800087308 */ /* 0x001e240000001000 */
[----:B0-----:R-:W-:-:S06]  /*0150*/  VIADD R6, R8, 0xffffffe ;  /* 0x0ffffffe08067836 */ /* 0x001fcc0000000000 */
[----:B------:R0:W1:Y:S02]  /*0160*/  F2I.FTZ.U32.TRUNC.NTZ R7, R6 ;  /* 0x0000000600077305 */ /* 0x000064000021f000 */
[----:B0-----:R-:W-:Y:S02]  /*0170*/  HFMA2 R6, -RZ, RZ, 0, 0 ;  /* 0x00000000ff067431 */ /* 0x001fe400000001ff */
[----:B-1----:R-:W-:-:S04]  /*0180*/  IMAD.MOV R3, RZ, RZ, -R7 ;  /* 0x000000ffff037224 */ /* 0x002fc800078e0a07 */
[----:B------:R-:W-:-:S04]  /*0190*/  IMAD R3, R3, R10, RZ ;  /* 0x0000000a03037224 */ /* 0x000fc800078e02ff */
[----:B------:R-:W-:-:S04]  /*01a0*/  IMAD.HI.U32 R7, R7, R3, R6 ;  /* 0x0000000307077227 */ /* 0x000fc800078e0006 */
[----:B------:R-:W-:Y:S02]  /*01b0*/  IMAD.MOV R3, RZ, RZ, -R5 ;  /* 0x000000ffff037224 */ /* 0x000fe400078e0a05 */
[----:B------:R-:W-:-:S04]  /*01c0*/  IMAD.HI.U32 R7, R7, R4, RZ ;  /* 0x0000000407077227 */ /* 0x000fc800078e00ff */
[----:B------:R-:W-:Y:S02]  /*01d0*/  IMAD R3, R7, R3, R4 ;  /* 0x0000000307037224 */ /* 0x000fe400078e0204 */
[----:B------:R-:W0:Y:S03]  /*01e0*/  LDC.64 R4, c[0x0][0x390] ;  /* 0x0000e400ff047b82 */ /* 0x000e260000000a00 */
[----:B------:R-:W-:-:S13]  /*01f0*/  ISETP.GT.U32.AND P2, PT, R10, R3, PT ;  /* 0x000000030a00720c */ /* 0x000fda0003f44070 */
[-C--:B------:R-:W-:Y:S01]  /*0200*/  @!P2 IADD3 R3, PT, PT, R3, -R10.reuse, RZ ;  /* 0x8000000a0303a210 */ /* 0x080fe20007ffe0ff */
[----:B------:R-:W-:Y:S01]  /*0210*/  @!P2 VIADD R7, R7, 0x1 ;  /* 0x000000010707a836 */ /* 0x000fe20000000000 */
[----:B------:R-:W-:Y:S02]  /*0220*/  ISETP.NE.AND P2, PT, R2, RZ, PT ;  /* 0x000000ff0200720c */ /* 0x000fe40003f45270 */
[----:B------:R-:W-:Y:S01]  /*0230*/  ISETP.GE.U32.AND P0, PT, R3, R10, PT ;  /* 0x0000000a0300720c */ /* 0x000fe20003f06070 */
[----:B0-----:R-:W-:-:S12]  /*0240*/  IMAD.WIDE R4, R0, 0x4, R4 ;  /* 0x0000000400047825 */ /* 0x001fd800078e0204 */
[----:B------:R-:W-:-:S05]  /*0250*/  @P0 IADD3 R7, PT, PT, R7, 0x1, RZ ;  /* 0x0000000107070810 */ /* 0x000fca0007ffe0ff */
[----:B------:R-:W-:Y:S01]  /*0260*/  @!P1 IMAD.MOV R7, RZ, RZ, -R7 ;  /* 0x000000ffff079224 */ /* 0x000fe200078e0a07 */
[----:B------:R-:W-:-:S05]  /*0270*/  @!P2 LOP3.LUT R7, RZ, R2, RZ, 0x33, !PT ;  /* 0x00000002ff07a212 */ /* 0x000fca00078e33ff */
[----:B------:R-:W-:Y:S01]  /*0280*/  STG.E desc[UR4][R4.64], R7 ;  /* 0x0000000704007986 */ /* 0x000fe2000c101904 */
[----:B------:R-:W-:Y:S05]  /*0290*/  EXIT ;  /* 0x000000000000794d */ /* 0x000fea0003800000 */
.L_x_0:
[----:B------:R-:W-:-:S00]  /*02a0*/  BRA `(.L_x_0) ;  /* 0xfffffffc00fc7947 */ /* 0x000fc0000383ffff */
[----:B------:R-:W-:-:S00]  /*02b0*/  NOP ;  /* 0x0000000000007918 */ /* 0x000fc00000000000 */
        /* <DEDUP_REMOVED lines=12> */
.L_x_4:


//--------------------- .text._Z7arr_mulPiS_S_    --------------------------
	.section	.text._Z7arr_mulPiS_S_,"ax",@progbits
	.align	128
        .global         _Z7arr_mulPiS_S_
        .type           _Z7arr_mulPiS_S_,@function
        .size           _Z7arr_mulPiS_S_,(.L_x_5 - _Z7arr_mulPiS_S_)
        .other          _Z7arr_mulPiS_S_,@"STO_CUDA_ENTRY STV_DEFAULT"
_Z7arr_mulPiS_S_:
.text._Z7arr_mulPiS_S_:
        /* <DEDUP_REMOVED lines=9> */
[----:B------:R-:W2:Y:S08]  /*0090*/  LDC.64 R4, c[0x0][0x388] ;  /* 0x0000e200ff047b82 */ /* 0x000eb00000000a00 */
[----:B------:R-:W3:Y:S01]  /*00a0*/  LDC.64 R6, c[0x0][0x390] ;  /* 0x0000e400ff067b82 */ /* 0x000ee20000000a00 */
[----:B0-----:R-:W-:-:S06]  /*00b0*/  IMAD.WIDE R2, R9, 0x4, R2 ;  /* 0x0000000409027825 */ /* 0x001fcc00078e0202 */
[----:B-1----:R-:W4:Y:S01]  /*00c0*/  LDG.E R2, desc[UR4][R2.64] ;  /* 0x0000000402027981 */ /* 0x002f22000c1e1900 */
[----:B--2---:R-:W-:-:S06]  /*00d0*/  IMAD.WIDE R4, R9, 0x4, R4 ;  /* 0x0000000409047825 */ /* 0x004fcc00078e0204 */
[----:B------:R-:W4:Y:S01]  /*00e0*/  LDG.E R5, desc[UR4][R4.64] ;  /* 0x0000000404057981 */ /* 0x000f22000c1e1900 */
[----:B---3--:R-:W-:-:S04]  /*00f0*/  IMAD.WIDE R6, R9, 0x4, R6 ;  /* 0x0000000409067825 */ /* 0x008fc800078e0206 */
[----:B----4-:R-:W-:-:S05]  /*0100*/  IMAD R9, R2, R5, RZ ;  /* 0x0000000502097224 */ /* 0x010fca00078e02ff */
[----:B------:R-:W-:Y:S01]  /*0110*/  STG.E desc[UR4][R6.64], R9 ;  /* 0x0000000906007986 */ /* 0x000fe2000c101904 */
[----:B------:R-:W-:Y:S05]  /*0120*/  EXIT ;  /* 0x000000000000794d */ /* 0x000fea0003800000 */
.L_x_1:
        /* <DEDUP_REMOVED lines=13> */
.L_x_5:


//--------------------- .text._Z7arr_subPiS_S_    --------------------------
	.section	.text._Z7arr_subPiS_S_,"ax",@progbits
	.align	128
        .global         _Z7arr_subPiS_S_
        .type           _Z7arr_subPiS_S_,@function
        .size           _Z7arr_subPiS_S_,(.L_x_6 - _Z7arr_subPiS_S_)
        .other          _Z7arr_subPiS_S_,@"STO_CUDA_ENTRY STV_DEFAULT"
_Z7arr_subPiS_S_:
.text._Z7arr_subPiS_S_:
        /* <DEDUP_REMOVED lines=15> */
[----:B---3--:R-:W-:Y:S01]  /*00f0*/  IMAD.WIDE R6, R9, 0x4, R6 ;  /* 0x0000000409067825 */ /* 0x008fe200078e0206 */
[----:B----4-:R-:W-:-:S05]  /*0100*/  IADD3 R9, PT, PT, R2, -R5, RZ ;  /* 0x8000000502097210 */ /* 0x010fca0007ffe0ff */
[----:B------:R-:W-:Y:S01]  /*0110*/  STG.E desc[UR4][R6.64], R9 ;  /* 0x0000000906007986 */ /* 0x000fe2000c101904 */
[----:B------:R-:W-:Y:S05]  /*0120*/  EXIT ;  /* 0x000000000000794d */ /* 0x000fea0003800000 */
.L_x_2:
        /* <DEDUP_REMOVED lines=13> */
.L_x_6:


//--------------------- .text._Z7arr_addPiS_S_    --------------------------
	.section	.text._Z7arr_addPiS_S_,"ax",@progbits
	.align	128
        .global         _Z7arr_addPiS_S_
        .type           _Z7arr_addPiS_S_,@function
        .size           _Z7arr_addPiS_S_,(.L_x_7 - _Z7arr_addPiS_S_)
        .other          _Z7arr_addPiS_S_,@"STO_CUDA_ENTRY STV_DEFAULT"
_Z7arr_addPiS_S_:
.text._Z7arr_addPiS_S_:
        /* <DEDUP_REMOVED lines=16> */
[----:B----4-:R-:W-:-:S05]  /*0100*/  IADD3 R9, PT, PT, R2, R5, RZ ;  /* 0x0000000502097210 */ /* 0x010fca0007ffe0ff */
[----:B------:R-:W-:Y:S01]  /*0110*/  STG.E desc[UR4][R6.64], R9 ;  /* 0x0000000906007986 */ /* 0x000fe2000c101904 */
[----:B------:R-:W-:Y:S05]  /*0120*/  EXIT ;  /* 0x000000000000794d */ /* 0x000fea0003800000 */
.L_x_3:
        /* <DEDUP_REMOVED lines=13> */
.L_x_7:


//--------------------- .nv.shared.reserved.0     --------------------------
	.section	.nv.shared.reserved.0,"aw",@nobits
	.weak		__nv_reservedSMEM_offset_0_alias
	.size		__nv_reservedSMEM_offset_0_alias, 0, 64
	.other		__nv_reservedSMEM_offset_0_alias,@"STO_CUDA_RESERVED_SHARED STV_DEFAULT"
__nv_reservedSMEM_offset_0_alias:
	.zero		0
	.zero		64


//--------------------- .nv.constant0._Z7arr_divPiS_S_ --------------------------
	.section	.nv.constant0._Z7arr_divPiS_S_,"a",@progbits
	.sectionflags	@""
	.align	4
.nv.constant0._Z7arr_divPiS_S_:
	.zero		920


//--------------------- .nv.constant0._Z7arr_mulPiS_S_ --------------------------
	.section	.nv.constant0._Z7arr_mulPiS_S_,"a",@progbits
	.sectionflags	@""
	.align	4
.nv.constant0._Z7arr_mulPiS_S_:
	.zero		920


//--------------------- .nv.constant0._Z7arr_subPiS_S_ --------------------------
	.section	.nv.constant0._Z7arr_subPiS_S_,"a",@progbits
	.sectionflags	@""
	.align	4
.nv.constant0._Z7arr_subPiS_S_:
	.zero		920


//--------------------- .nv.constant0._Z7arr_addPiS_S_ --------------------------
	.section	.nv.constant0._Z7arr_addPiS_S_,"a",@progbits
	.sectionflags	@""
	.align	4
.nv.constant0._Z7arr_addPiS_S_:
	.zero		920


//--------------------- SYMBOLS --------------------------

	.type		.nv.reservedSmem.offset0,@object
	.size		.nv.reservedSmem.offset0,0x4
